//
// Generated by NVIDIA NVVM Compiler
//
// Compiler Build ID: CL-36424714
// Cuda compilation tools, release 13.0, V13.0.88
// Based on NVVM 20.0.0
//

.version 9.0
.target sm_100
.address_size 64

	// .globl	_Z10mul_matrixPiS_S_

.visible .entry _Z10mul_matrixPiS_S_(
	.param .u64 .ptr .align 1 _Z10mul_matrixPiS_S__param_0,
	.param .u64 .ptr .align 1 _Z10mul_matrixPiS_S__param_1,
	.param .u64 .ptr .align 1 _Z10mul_matrixPiS_S__param_2
)
{
	.reg .pred 	%p<2>;
	.reg .b32 	%r<69>;
	.reg .b64 	%rd<21>;

	ld.param.u64 	%rd6, [_Z10mul_matrixPiS_S__param_0];
	ld.param.u64 	%rd7, [_Z10mul_matrixPiS_S__param_1];
	ld.param.u64 	%rd5, [_Z10mul_matrixPiS_S__param_2];
	cvta.to.global.u64 	%rd8, %rd7;
	cvta.to.global.u64 	%rd9, %rd6;
	mov.u32 	%r11, %ctaid.x;
	mov.u32 	%r12, %ntid.x;
	mov.u32 	%r13, %tid.x;
	mad.lo.s32 	%r14, %r11, %r12, %r13;
	mov.u32 	%r15, %ctaid.y;
	mov.u32 	%r16, %ntid.y;
	mov.u32 	%r17, %tid.y;
	mad.lo.s32 	%r1, %r15, %r16, %r17;
	shl.b32 	%r2, %r14, 10;
	add.s64 	%rd1, %rd9, 32;
	mul.wide.u32 	%rd10, %r16, %r15;
	cvt.u64.u32 	%rd11, %r17;
	add.s64 	%rd12, %rd10, %rd11;
	shl.b64 	%rd13, %rd12, 2;
	add.s64 	%rd14, %rd13, %rd8;
	add.s64 	%rd20, %rd14, 32768;
	mov.b32 	%r68, 0;
	mov.u32 	%r66, %r2;
$L__BB0_1:
	mul.wide.s32 	%rd15, %r66, 4;
	add.s64 	%rd16, %rd1, %rd15;
	ld.global.u32 	%r18, [%rd16+-32];
	ld.global.u32 	%r19, [%rd20+-32768];
	mad.lo.s32 	%r20, %r19, %r18, %r67;
	ld.global.u32 	%r21, [%rd16+-28];
	ld.global.u32 	%r22, [%rd20+-28672];
	mad.lo.s32 	%r23, %r22, %r21, %r20;
	ld.global.u32 	%r24, [%rd16+-24];
	ld.global.u32 	%r25, [%rd20+-24576];
	mad.lo.s32 	%r26, %r25, %r24, %r23;
	ld.global.u32 	%r27, [%rd16+-20];
	ld.global.u32 	%r28, [%rd20+-20480];
	mad.lo.s32 	%r29, %r28, %r27, %r26;
	ld.global.u32 	%r30, [%rd16+-16];
	ld.global.u32 	%r31, [%rd20+-16384];
	mad.lo.s32 	%r32, %r31, %r30, %r29;
	ld.global.u32 	%r33, [%rd16+-12];
	ld.global.u32 	%r34, [%rd20+-12288];
	mad.lo.s32 	%r35, %r34, %r33, %r32;
	ld.global.u32 	%r36, [%rd16+-8];
	ld.global.u32 	%r37, [%rd20+-8192];
	mad.lo.s32 	%r38, %r37, %r36, %r35;
	ld.global.u32 	%r39, [%rd16+-4];
	ld.global.u32 	%r40, [%rd20+-4096];
	mad.lo.s32 	%r41, %r40, %r39, %r38;
	ld.global.u32 	%r42, [%rd16];
	ld.global.u32 	%r43, [%rd20];
	mad.lo.s32 	%r44, %r43, %r42, %r41;
	ld.global.u32 	%r45, [%rd16+4];
	ld.global.u32 	%r46, [%rd20+4096];
	mad.lo.s32 	%r47, %r46, %r45, %r44;
	ld.global.u32 	%r48, [%rd16+8];
	ld.global.u32 	%r49, [%rd20+8192];
	mad.lo.s32 	%r50, %r49, %r48, %r47;
	ld.global.u32 	%r51, [%rd16+12];
	ld.global.u32 	%r52, [%rd20+12288];
	mad.lo.s32 	%r53, %r52, %r51, %r50;
	ld.global.u32 	%r54, [%rd16+16];
	ld.global.u32 	%r55, [%rd20+16384];
	mad.lo.s32 	%r56, %r55, %r54, %r53;
	ld.global.u32 	%r57, [%rd16+20];
	ld.global.u32 	%r58, [%rd20+20480];
	mad.lo.s32 	%r59, %r58, %r57, %r56;
	ld.global.u32 	%r60, [%rd16+24];
	ld.global.u32 	%r61, [%rd20+24576];
	mad.lo.s32 	%r62, %r61, %r60, %r59;
	ld.global.u32 	%r63, [%rd16+28];
	ld.global.u32 	%r64, [%rd20+28672];
	mad.lo.s32 	%r67, %r64, %r63, %r62;
	add.s32 	%r68, %r68, 16;
	add.s32 	%r66, %r66, 16;
	add.s64 	%rd20, %rd20, 65536;
	setp.ne.s32 	%p1, %r68, 1024;
	@%p1 bra 	$L__BB0_1;
	cvta.to.global.u64 	%rd17, %rd5;
	add.s32 	%r65, %r2, %r1;
	mul.wide.s32 	%rd18, %r65, 4;
	add.s64 	%rd19, %rd17, %rd18;
	st.global.u32 	[%rd19], %r67;
	ret;

}


// ===== COMPILED SASS (sm_100) =====

	.target	sm_100

	.elftype	@"ET_EXEC"


//--------------------- .note.nv.tkinfo           --------------------------
	.section	.note.nv.tkinfo,"",@"SHT_NOTE"
	.sectionflags	@"SHF_NOTE_NV_TKINFO"
	.tkinfo
        /*0018*/ 	.word	0x00000002
        /*0030*/ 	.string	""
        /*0030*/ 	.string	"ptxas"
        /*0030*/ 	.string	"Cuda compilation tools, release 13.0, V13.0.88"
        /*0030*/ 	.string	"Build cuda_13.0.r13.0/compiler.36424714_0"
        /*0030*/ 	.string	"-arch sm_100 -m 64 "



//--------------------- .note.nv.cuinfo           --------------------------
	.section	.note.nv.cuinfo,"",@"SHT_NOTE"
	.sectionflags	@"SHF_NOTE_NV_CUINFO"
        /*0018*/ 	.short	0x0002
        /*001a*/ 	.short	0x0064
        /*001c*/ 	.short	0x0082
	.zero		2


//--------------------- .nv.info                  --------------------------
	.section	.nv.info,"",@"SHT_CUDA_INFO"
	.align	4


	//----- nvinfo : EIATTR_REGCOUNT
	.align		4
        /*0000*/ 	.byte	0x04, 0x2f
        /*0002*/ 	.short	(.L_1 - .L_0)
	.align		4
.L_0:
        /*0004*/ 	.word	index@(_Z10mul_matrixPiS_S_)
        /*0008*/ 	.word	0x0000001f


	//----- nvinfo : EIATTR_FRAME_SIZE
	.align		4
.L_1:
        /*000c*/ 	.byte	0x04, 0x11
        /*000e*/ 	.short	(.L_3 - .L_2)
	.align		4
.L_2:
        /*0010*/ 	.word	index@(_Z10mul_matrixPiS_S_)
        /*0014*/ 	.word	0x00000000


	//----- nvinfo : EIATTR_MIN_STACK_SIZE
	.align		4
.L_3:
        /*0018*/ 	.byte	0x04, 0x12
        /*001a*/ 	.short	(.L_5 - .L_4)
	.align		4
.L_4:
        /*001c*/ 	.word	index@(_Z10mul_matrixPiS_S_)
        /*0020*/ 	.word	0x00000000
.L_5:


//--------------------- .nv.compat                --------------------------
	.section	.nv.compat,"",@"SHT_CUDA_COMPAT_INFO"
	.align	4
        /*0000*/ 	.byte	0x02, 0x09, 0x00, 0x00, 0x02, 0x02, 0x01, 0x00, 0x02, 0x05, 0x05, 0x00, 0x03, 0x07, 0x01, 0x01
        /*0010*/ 	.byte	0x02, 0x03, 0x00, 0x00, 0x02, 0x06, 0x01, 0x00, 0x04, 0x0b, 0x08, 0x00, 0x09, 0x00, 0x00, 0x00
        /*0020*/ 	.byte	0x00, 0x00, 0x00, 0x00


//--------------------- .nv.info._Z10mul_matrixPiS_S_ --------------------------
	.section	.nv.info._Z10mul_matrixPiS_S_,"",@"SHT_CUDA_INFO"
	.sectionflags	@""
	.align	4


	//----- nvinfo : EIATTR_CUDA_API_VERSION
	.align		4
        /*0000*/ 	.byte	0x04, 0x37
        /*0002*/ 	.short	(.L_7 - .L_6)
.L_6:
        /*0004*/ 	.word	0x00000082


	//----- nvinfo : EIATTR_KPARAM_INFO
	.align		4
.L_7:
        /*0008*/ 	.byte	0x04, 0x17
        /*000a*/ 	.short	(.L_9 - .L_8)
.L_8:
        /*000c*/ 	.word	0x00000000
        /*0010*/ 	.short	0x0002
        /*0012*/ 	.short	0x0010
        /*0014*/ 	.byte	0x00, 0xf5, 0x21, 0x00


	//----- nvinfo : EIATTR_KPARAM_INFO
	.align		4
.L_9:
        /*0018*/ 	.byte	0x04, 0x17
        /*001a*/ 	.short	(.L_11 - .L_10)
.L_10:
        /*001c*/ 	.word	0x00000000
        /*0020*/ 	.short	0x0001
        /*0022*/ 	.short	0x0008
        /*0024*/ 	.byte	0x00, 0xf5, 0x21, 0x00


	//----- nvinfo : EIATTR_KPARAM_INFO
	.align		4
.L_11:
        /*0028*/ 	.byte	0x04, 0x17
        /*002a*/ 	.short	(.L_13 - .L_12)
.L_12:
        /*002c*/ 	.word	0x00000000
        /*0030*/ 	.short	0x0000
        /*0032*/ 	.short	0x0000
        /*0034*/ 	.byte	0x00, 0xf5, 0x21, 0x00


	//----- nvinfo : EIATTR_SPARSE_MMA_MASK
	.align		4
.L_13:
        /*0038*/ 	.byte	0x03, 0x50
        /*003a*/ 	.short	0x0000


	//----- nvinfo : EIATTR_MAXREG_COUNT
	.align		4
        /*003c*/ 	.byte	0x03, 0x1b
        /*003e*/ 	.short	0x00ff


	//----- nvinfo : EIATTR_MERCURY_ISA_VERSION
	.align		4
        /*0040*/ 	.byte	0x03, 0x5f
        /*0042*/ 	.short	0x0101


	//----- nvinfo : EIATTR_VRC_CTA_INIT_COUNT
	.align		4
        /*0044*/ 	.byte	0x02, 0x4a
	.zero		1
	.zero		1


	//----- nvinfo : EIATTR_EXIT_INSTR_OFFSETS
	.align		4
        /*0048*/ 	.byte	0x04, 0x1c
        /*004a*/ 	.short	(.L_15 - .L_14)


	//   ....[0]....
.L_14:
        /*004c*/ 	.word	0x00000540


	//----- nvinfo : EIATTR_CBANK_PARAM_SIZE
	.align		4
.L_15:
        /*0050*/ 	.byte	0x03, 0x19
        /*0052*/ 	.short	0x0018


	//----- nvinfo : EIATTR_PARAM_CBANK
	.align		4
        /*0054*/ 	.byte	0x04, 0x0a
        /*0056*/ 	.short	(.L_17 - .L_16)
	.align		4
.L_16:
        /*0058*/ 	.word	index@(.nv.constant0._Z10mul_matrixPiS_S_)
        /*005c*/ 	.short	0x0380
        /*005e*/ 	.short	0x0018


	//----- nvinfo : EIATTR_SW_WAR
	.align		4
.L_17:
        /*0060*/ 	.byte	0x04, 0x36
        /*0062*/ 	.short	(.L_19 - .L_18)
.L_18:
        /*0064*/ 	.word	0x00000008
.L_19:


//--------------------- .nv.callgraph             --------------------------
	.section	.nv.callgraph,"",@"SHT_CUDA_CALLGRAPH"
	.align	4
	.sectionentsize	8
	.align		4
        /*0000*/ 	.word	0x00000000
	.align		4
        /*0004*/ 	.word	0xffffffff
	.align		4
        /*0008*/ 	.word	0x00000000
	.align		4
        /*000c*/ 	.word	0xfffffffe
	.align		4
        /*0010*/ 	.word	0x00000000
	.align		4
        /*0014*/ 	.word	0xfffffffd
	.align		4
        /*0018*/ 	.word	0x00000000
	.align		4
        /*001c*/ 	.word	0xfffffffc


//--------------------- .text._Z10mul_matrixPiS_S_ --------------------------
	.section	.text._Z10mul_matrixPiS_S_,"ax",@progbits
	.align	128
        .global         _Z10mul_matrixPiS_S_
        .type           _Z10mul_matrixPiS_S_,@function
        .size           _Z10mul_matrixPiS_S_,(.L_x_2 - _Z10mul_matrixPiS_S_)
        .other          _Z10mul_matrixPiS_S_,@"STO_CUDA_ENTRY STV_DEFAULT"
_Z10mul_matrixPiS_S_:
.text._Z10mul_matrixPiS_S_:
[----:B------:R-:W-:Y:S01]  /*0000*/  LDC R1, c[0x0][0x37c] ;  /* 0x0000df00ff017b82 */ /* 0x000fe20000000800 */
[----:B------:R-:W0:Y:S07]  /*0010*/  S2R R2, SR_TID.Y ;  /* 0x0000000000027919 */ /* 0x000e2e0000002200 */
[----:B------:R-:W1:Y:S01]  /*0020*/  LDC R6, c[0x0][0x360] ;  /* 0x0000d800ff067b82 */ /* 0x000e620000000800 */
[----:B------:R-:W2:Y:S01]  /*0030*/  LDCU.128 UR8, c[0x0][0x380] ;  /* 0x00007000ff0877ac */ /* 0x000ea20008000c00 */
[----:B------:R-:W-:Y:S01]  /*0040*/  HFMA2 R3, -RZ, RZ, 0, 0 ;  /* 0x00000000ff037431 */ /* 0x000fe200000001ff */
[----:B------:R-:W1:Y:S01]  /*0050*/  S2R R7, SR_TID.X ;  /* 0x0000000000077919 */ /* 0x000e620000002100 */
[----:B------:R-:W3:Y:S04]  /*0060*/  LDCU.64 UR12, c[0x0][0x358] ;  /* 0x00006b00ff0c77ac */ /* 0x000ee80008000a00 */
[----:B------:R-:W0:Y:S08]  /*0070*/  S2UR UR7, SR_CTAID.Y ;  /* 0x00000000000779c3 */ /* 0x000e300000002600 */
[----:B------:R-:W0:Y:S01]  /*0080*/  LDC R9, c[0x0][0x364] ;  /* 0x0000d900ff097b82 */ /* 0x000e220000000800 */
[----:B--2---:R-:W-:-:S04]  /*0090*/  UIADD3 UR5, UP0, UPT, UR8, 0x20, URZ ;  /* 0x0000002008057890 */ /* 0x004fc8000ff1e0ff */
[----:B------:R-:W-:-:S03]  /*00a0*/  UIADD3.X UR6, UPT, UPT, URZ, UR9, URZ, UP0, !UPT ;  /* 0x00000009ff067290 */ /* 0x000fc600087fe4ff */
[----:B------:R-:W1:Y:S01]  /*00b0*/  S2UR UR4, SR_CTAID.X ;  /* 0x00000000000479c3 */ /* 0x000e620000002500 */
[----:B0-----:R-:W-:-:S03]  /*00c0*/  IMAD.WIDE.U32 R4, R9, UR7, R2 ;  /* 0x0000000709047c25 */ /* 0x001fc6000f8e0002 */
[----:B------:R-:W-:Y:S01]  /*00d0*/  LEA R10, P0, R4, UR10, 0x2 ;  /* 0x0000000a040a7c11 */ /* 0x000fe2000f8010ff */
[----:B-1----:R-:W-:-:S03]  /*00e0*/  IMAD R6, R6, UR4, R7 ;  /* 0x0000000406067c24 */ /* 0x002fc6000f8e0207 */
[----:B------:R-:W-:Y:S01]  /*00f0*/  IADD3 R10, P1, PT, R10, 0x8000, RZ ;  /* 0x000080000a0a7810 */ /* 0x000fe20007f3e0ff */
[----:B------:R-:W-:Y:S01]  /*0100*/  IMAD R7, R9, UR7, R2 ;  /* 0x0000000709077c24 */ /* 0x000fe2000f8e0202 */
[----:B------:R-:W-:Y:S01]  /*0110*/  LEA.HI.X R3, R4, UR11, R5, 0x2, P0 ;  /* 0x0000000b04037c11 */ /* 0x000fe200080f1405 */
[----:B------:R-:W-:Y:S01]  /*0120*/  UMOV UR4, URZ ;  /* 0x000000ff00047c82 */ /* 0x000fe20008000000 */
[----:B------:R-:W-:Y:S02]  /*0130*/  SHF.L.U32 R6, R6, 0xa, RZ ;  /* 0x0000000a06067819 */ /* 0x000fe400000006ff */
[----:B------:R-:W-:Y:S02]  /*0140*/  IADD3.X R3, PT, PT, RZ, R3, RZ, P1, !PT ;  /* 0x00000003ff037210 */ /* 0x000fe40000ffe4ff */
[----:B---3--:R-:W-:-:S07]  /*0150*/  MOV R8, R6 ;  /* 0x0000000600087202 */ /* 0x008fce0000000f00 */
.L_x_0:
[----:B------:R-:W-:Y:S02]  /*0160*/  MOV R4, UR5 ;  /* 0x0000000500047c02 */ /* 0x000fe40008000f00 */
[----:B------:R-:W-:Y:S02]  /*0170*/  MOV R5, UR6 ;  /* 0x0000000600057c02 */ /* 0x000fe40008000f00 */
[----:B------:R-:W-:Y:S01]  /*0180*/  MOV R2, R10 ;  /* 0x0000000a00027202 */ /* 0x000fe20000000f00 */
[----:B------:R-:W-:-:S04]  /*0190*/  IMAD.WIDE R4, R8, 0x4, R4 ;  /* 0x0000000408047825 */ /* 0x000fc800078e0204 */
[----:B------:R-:W2:Y:S04]  /*01a0*/  LDG.E R16, desc[UR12][R2.64+-0x8000] ;  /* 0xff80000c02107981 */ /* 0x000ea8000c1e1900 */
[----:B------:R-:W2:Y:S04]  /*01b0*/  LDG.E R15, desc[UR12][R4.64+-0x20] ;  /* 0xffffe00c040f7981 */ /* 0x000ea8000c1e1900 */
[----:B------:R-:W3:Y:S04]  /*01c0*/  LDG.E R25, desc[UR12][R2.64+-0x7000] ;  /* 0xff90000c02197981 */ /* 0x000ee8000c1e1900 */
[----:B------:R-:W3:Y:S04]  /*01d0*/  LDG.E R24, desc[UR12][R4.64+-0x1c] ;  /* 0xffffe40c04187981 */ /* 0x000ee8000c1e1900 */
[----:B------:R-:W4:Y:S04]  /*01e0*/  LDG.E R18, desc[UR12][R2.64+-0x6000] ;  /* 0xffa0000c02127981 */ /* 0x000f28000c1e1900 */
[----:B------:R-:W4:Y:S04]  /*01f0*/  LDG.E R19, desc[UR12][R4.64+-0x18] ;  /* 0xffffe80c04137981 */ /* 0x000f28000c1e1900 */
[----:B------:R-:W5:Y:S04]  /*0200*/  LDG.E R20, desc[UR12][R2.64+-0x5000] ;  /* 0xffb0000c02147981 */ /* 0x000f68000c1e1900 */
        /* <DEDUP_REMOVED lines=11> */
[----:B------:R-:W5:Y:S01]  /*02c0*/  LDG.E R27, desc[UR12][R2.64+0x7000] ;  /* 0x0070000c021b7981 */ /* 0x000f62000c1e1900 */
[----:B--2---:R-:W-:-:S03]  /*02d0*/  IMAD R15, R15, R16, R14 ;  /* 0x000000100f0f7224 */ /* 0x004fc600078e020e */
[----:B------:R-:W2:Y:S04]  /*02e0*/  LDG.E R16, desc[UR12][R4.64] ;  /* 0x0000000c04107981 */ /* 0x000ea8000c1e1900 */
[----:B------:R-:W2:Y:S01]  /*02f0*/  LDG.E R14, desc[UR12][R4.64+0x4] ;  /* 0x0000040c040e7981 */ /* 0x000ea2000c1e1900 */
[----:B---3--:R-:W-:-:S03]  /*0300*/  IMAD R24, R24, R25, R15 ;  /* 0x0000001918187224 */ /* 0x008fc600078e020f */
[----:B------:R-:W3:Y:S04]  /*0310*/  LDG.E R15, desc[UR12][R2.64+0x1000] ;  /* 0x0010000c020f7981 */ /* 0x000ee8000c1e1900 */
[----:B------:R-:W3:Y:S01]  /*0320*/  LDG.E R25, desc[UR12][R2.64+0x5000] ;  /* 0x0050000c02197981 */ /* 0x000ee2000c1e1900 */
[----:B----4-:R-:W-:-:S03]  /*0330*/  IMAD R24, R19, R18, R24 ;  /* 0x0000001213187224 */ /* 0x010fc600078e0218 */
[----:B------:R-:W4:Y:S04]  /*0340*/  LDG.E R19, desc[UR12][R2.64+0x2000] ;  /* 0x0020000c02137981 */ /* 0x000f28000c1e1900 */
[----:B------:R-:W4:Y:S01]  /*0350*/  LDG.E R18, desc[UR12][R4.64+0x8] ;  /* 0x0000080c04127981 */ /* 0x000f22000c1e1900 */
[----:B-----5:R-:W-:-:S03]  /*0360*/  IMAD R24, R21, R20, R24 ;  /* 0x0000001415187224 */ /* 0x020fc600078e0218 */
[----:B------:R-:W5:Y:S04]  /*0370*/  LDG.E R21, desc[UR12][R2.64+0x3000] ;  /* 0x0030000c02157981 */ /* 0x000f68000c1e1900 */
[----:B------:R-:W5:Y:S01]  /*0380*/  LDG.E R20, desc[UR12][R4.64+0xc] ;  /* 0x00000c0c04147981 */ /* 0x000f62000c1e1900 */
[----:B------:R-:W-:-:S03]  /*0390*/  IMAD R24, R23, R22, R24 ;  /* 0x0000001617187224 */ /* 0x000fc600078e0218 */
[----:B------:R-:W5:Y:S04]  /*03a0*/  LDG.E R22, desc[UR12][R2.64+0x4000] ;  /* 0x0040000c02167981 */ /* 0x000f68000c1e1900 */
[----:B------:R-:W5:Y:S01]  /*03b0*/  LDG.E R23, desc[UR12][R4.64+0x10] ;  /* 0x0000100c04177981 */ /* 0x000f62000c1e1900 */
[----:B------:R-:W-:-:S03]  /*03c0*/  IMAD R28, R12, R13, R24 ;  /* 0x0000000d0c1c7224 */ /* 0x000fc600078e0218 */
[----:B------:R-:W5:Y:S04]  /*03d0*/  LDG.E R24, desc[UR12][R4.64+0x14] ;  /* 0x0000140c04187981 */ /* 0x000f68000c1e1900 */
[----:B------:R0:W5:Y:S04]  /*03e0*/  LDG.E R12, desc[UR12][R2.64+0x6000] ;  /* 0x0060000c020c7981 */ /* 0x000168000c1e1900 */
[----:B------:R-:W5:Y:S01]  /*03f0*/  LDG.E R13, desc[UR12][R4.64+0x18] ;  /* 0x0000180c040d7981 */ /* 0x000f62000c1e1900 */
[----:B------:R-:W-:-:S04]  /*0400*/  IMAD R0, R0, R9, R28 ;  /* 0x0000000900007224 */ /* 0x000fc800078e021c */
[----:B------:R-:W-:Y:S01]  /*0410*/  IMAD R0, R11, R10, R0 ;  /* 0x0000000a0b007224 */ /* 0x000fe200078e0200 */
[----:B------:R-:W-:-:S04]  /*0420*/  UIADD3 UR4, UPT, UPT, UR4, 0x10, URZ ;  /* 0x0000001004047890 */ /* 0x000fc8000fffe0ff */
[----:B------:R-:W-:Y:S01]  /*0430*/  UISETP.NE.AND UP0, UPT, UR4, 0x400, UPT ;  /* 0x000004000400788c */ /* 0x000fe2000bf05270 */
[----:B------:R-:W-:Y:S02]  /*0440*/  IADD3 R10, P0, PT, R2, 0x10000, RZ ;  /* 0x00010000020a7810 */ /* 0x000fe40007f1e0ff */
[----:B------:R-:W-:Y:S02]  /*0450*/  IADD3 R8, PT, PT, R8, 0x10, RZ ;  /* 0x0000001008087810 */ /* 0x000fe40007ffe0ff */
[----:B0-----:R-:W-:Y:S01]  /*0460*/  IADD3.X R3, PT, PT, RZ, R3, RZ, P0, !PT ;  /* 0x00000003ff037210 */ /* 0x001fe200007fe4ff */
[----:B--2---:R-:W-:-:S04]  /*0470*/  IMAD R0, R16, R17, R0 ;  /* 0x0000001110007224 */ /* 0x004fc800078e0200 */
[----:B---3--:R-:W-:-:S04]  /*0480*/  IMAD R0, R14, R15, R0 ;  /* 0x0000000f0e007224 */ /* 0x008fc800078e0200 */
[----:B----4-:R-:W-:-:S04]  /*0490*/  IMAD R0, R18, R19, R0 ;  /* 0x0000001312007224 */ /* 0x010fc800078e0200 */
[----:B-----5:R-:W-:-:S04]  /*04a0*/  IMAD R0, R20, R21, R0 ;  /* 0x0000001514007224 */ /* 0x020fc800078e0200 */
[----:B------:R-:W-:-:S04]  /*04b0*/  IMAD R0, R23, R22, R0 ;  /* 0x0000001617007224 */ /* 0x000fc800078e0200 */
[----:B------:R-:W-:-:S04]  /*04c0*/  IMAD R0, R24, R25, R0 ;  /* 0x0000001918007224 */ /* 0x000fc800078e0200 */
[----:B------:R-:W-:-:S04]  /*04d0*/  IMAD R0, R13, R12, R0 ;  /* 0x0000000c0d007224 */ /* 0x000fc800078e0200 */
[----:B------:R-:W-:Y:S01]  /*04e0*/  IMAD R14, R26, R27, R0 ;  /* 0x0000001b1a0e7224 */ /* 0x000fe200078e0200 */
[----:B------:R-:W-:Y:S06]  /*04f0*/  BRA.U UP0, `(.L_x_0) ;  /* 0xfffffffd00187547 */ /* 0x000fec000b83ffff */
[----:B------:R-:W0:Y:S01]  /*0500*/  LDC.64 R2, c[0x0][0x390] ;  /* 0x0000e400ff027b82 */ /* 0x000e220000000a00 */
[----:B------:R-:W-:-:S05]  /*0510*/  IADD3 R7, PT, PT, R7, R6, RZ ;  /* 0x0000000607077210 */ /* 0x000fca0007ffe0ff */
[----:B0-----:R-:W-:-:S05]  /*0520*/  IMAD.WIDE R2, R7, 0x4, R2 ;  /* 0x0000000407027825 */ /* 0x001fca00078e0202 */
[----:B------:R-:W-:Y:S01]  /*0530*/  STG.E desc[UR12][R2.64], R14 ;  /* 0x0000000e02007986 */ /* 0x000fe2000c10190c */
[----:B------:R-:W-:Y:S05]  /*0540*/  EXIT ;  /* 0x000000000000794d */ /* 0x000fea0003800000 */
.L_x_1:
[----:B------:R-:W-:-:S00]  /*0550*/  BRA `(.L_x_1) ;  /* 0xfffffffc00fc7947 */ /* 0x000fc0000383ffff */
[----:B------:R-:W-:-:S00]  /*0560*/  NOP ;  /* 0x0000000000007918 */ /* 0x000fc00000000000 */
        /* <DEDUP_REMOVED lines=9> */
.L_x_2:


//--------------------- .nv.shared.reserved.0     --------------------------
	.section	.nv.shared.reserved.0,"aw",@nobits
	.weak		__nv_reservedSMEM_offset_0_alias
	.size		__nv_reservedSMEM_offset_0_alias, 0, 64
	.other		__nv_reservedSMEM_offset_0_alias,@"STO_CUDA_RESERVED_SHARED STV_DEFAULT"
__nv_reservedSMEM_offset_0_alias:
	.zero		0
	.zero		64


//--------------------- .nv.constant0._Z10mul_matrixPiS_S_ --------------------------
	.section	.nv.constant0._Z10mul_matrixPiS_S_,"a",@progbits
	.sectionflags	@""
	.align	4
.nv.constant0._Z10mul_matrixPiS_S_:
	.zero		920


//--------------------- SYMBOLS --------------------------

	.type		.nv.reservedSmem.offset0,@object
	.size		.nv.reservedSmem.offset0,0x4
